//
// Generated by NVIDIA NVVM Compiler
//
// Compiler Build ID: CL-36424714
// Cuda compilation tools, release 13.0, V13.0.88
// Based on NVVM 20.0.0
//

.version 9.0
.target sm_100
.address_size 64

	// .globl	_Z28matrix_multiplication_kernelPKfS0_Pfiii
// _ZZ28matrix_multiplication_kernelPKfS0_PfiiiE6a_tile has been demoted
// _ZZ28matrix_multiplication_kernelPKfS0_PfiiiE6b_tile has been demoted

.visible .entry _Z28matrix_multiplication_kernelPKfS0_Pfiii(
	.param .u64 .ptr .align 1 _Z28matrix_multiplication_kernelPKfS0_Pfiii_param_0,
	.param .u64 .ptr .align 1 _Z28matrix_multiplication_kernelPKfS0_Pfiii_param_1,
	.param .u64 .ptr .align 1 _Z28matrix_multiplication_kernelPKfS0_Pfiii_param_2,
	.param .u32 _Z28matrix_multiplication_kernelPKfS0_Pfiii_param_3,
	.param .u32 _Z28matrix_multiplication_kernelPKfS0_Pfiii_param_4,
	.param .u32 _Z28matrix_multiplication_kernelPKfS0_Pfiii_param_5
)
{
	.reg .pred 	%p<26>;
	.reg .b32 	%r<50>;
	.reg .b32 	%f<181>;
	.reg .b64 	%rd<48>;
	// demoted variable
	.shared .align 4 .b8 _ZZ28matrix_multiplication_kernelPKfS0_PfiiiE6a_tile[1024];
	// demoted variable
	.shared .align 4 .b8 _ZZ28matrix_multiplication_kernelPKfS0_PfiiiE6b_tile[1024];
	ld.param.u64 	%rd17, [_Z28matrix_multiplication_kernelPKfS0_Pfiii_param_0];
	ld.param.u64 	%rd18, [_Z28matrix_multiplication_kernelPKfS0_Pfiii_param_1];
	ld.param.u32 	%r22, [_Z28matrix_multiplication_kernelPKfS0_Pfiii_param_3];
	ld.param.u32 	%r23, [_Z28matrix_multiplication_kernelPKfS0_Pfiii_param_4];
	ld.param.u32 	%r24, [_Z28matrix_multiplication_kernelPKfS0_Pfiii_param_5];
	cvta.to.global.u64 	%rd1, %rd18;
	cvta.to.global.u64 	%rd2, %rd17;
	mov.u32 	%r25, %ctaid.y;
	shl.b32 	%r26, %r25, 4;
	mov.u32 	%r1, %tid.y;
	add.s32 	%r27, %r26, %r1;
	cvt.u64.u32 	%rd3, %r27;
	mov.u32 	%r28, %ctaid.x;
	shl.b32 	%r29, %r28, 4;
	mov.u32 	%r2, %tid.x;
	add.s32 	%r30, %r29, %r2;
	cvt.u64.u32 	%rd4, %r30;
	setp.lt.s32 	%p1, %r23, 1;
	mov.f32 	%f180, 0f00000000;
	@%p1 bra 	$L__BB0_19;
	cvt.u32.u64 	%r3, %rd3;
	cvt.u64.u32 	%rd19, %r23;
	mul.lo.s64 	%rd5, %rd19, %rd3;
	shl.b32 	%r32, %r1, 6;
	mov.u32 	%r33, _ZZ28matrix_multiplication_kernelPKfS0_PfiiiE6a_tile;
	add.s32 	%r4, %r33, %r32;
	shl.b32 	%r34, %r2, 2;
	add.s32 	%r5, %r4, %r34;
	cvt.s64.s32 	%rd6, %r24;
	mov.u32 	%r35, _ZZ28matrix_multiplication_kernelPKfS0_PfiiiE6b_tile;
	add.s32 	%r7, %r35, %r34;
	add.s32 	%r6, %r7, %r32;
	add.s32 	%r8, %r23, -1;
	setp.lt.u32 	%p2, %r23, 17;
	mov.f32 	%f180, 0f00000000;
	mov.b32 	%r49, 0;
	@%p2 bra 	$L__BB0_13;
	shr.u32 	%r37, %r8, 4;
	add.s32 	%r38, %r37, 1;
	cvt.u64.u32 	%rd20, %r1;
	add.s64 	%rd21, %rd20, 16;
	mul.lo.s64 	%rd22, %rd21, %rd6;
	shl.b64 	%rd23, %rd22, 2;
	add.s64 	%rd7, %rd1, %rd23;
	shl.b64 	%rd47, %rd4, 2;
	mul.lo.s64 	%rd24, %rd6, %rd20;
	shl.b64 	%rd25, %rd24, 2;
	add.s64 	%rd9, %rd1, %rd25;
	and.b32  	%r39, %r38, 536870910;
	neg.s32 	%r45, %r39;
	cvt.u64.u32 	%rd26, %r2;
	add.s64 	%rd27, %rd5, %rd26;
	shl.b64 	%rd28, %rd27, 2;
	add.s64 	%rd29, %rd28, %rd2;
	add.s64 	%rd46, %rd29, 64;
	mov.f32 	%f180, 0f00000000;
	mov.b32 	%r48, 16;
	mov.u32 	%r46, %r2;
	mov.u32 	%r47, %r1;
$L__BB0_3:
	setp.ge.u32 	%p3, %r3, %r22;
	setp.ge.u32 	%p4, %r46, %r23;
	mov.f32 	%f172, 0f00000000;
	or.pred  	%p5, %p3, %p4;
	@%p5 bra 	$L__BB0_5;
	ld.global.f32 	%f172, [%rd46+-64];
$L__BB0_5:
	setp.ge.u64 	%p6, %rd4, %rd6;
	st.shared.f32 	[%r5], %f172;
	setp.ge.u32 	%p7, %r47, %r23;
	mov.f32 	%f173, 0f00000000;
	or.pred  	%p8, %p6, %p7;
	@%p8 bra 	$L__BB0_7;
	add.s64 	%rd30, %rd9, %rd47;
	ld.global.f32 	%f173, [%rd30];
$L__BB0_7:
	st.shared.f32 	[%r6], %f173;
	bar.sync 	0;
	ld.shared.f32 	%f27, [%r4];
	ld.shared.f32 	%f28, [%r7];
	fma.rn.f32 	%f29, %f27, %f28, %f180;
	ld.shared.f32 	%f30, [%r4+4];
	ld.shared.f32 	%f31, [%r7+64];
	fma.rn.f32 	%f32, %f30, %f31, %f29;
	ld.shared.f32 	%f33, [%r4+8];
	ld.shared.f32 	%f34, [%r7+128];
	fma.rn.f32 	%f35, %f33, %f34, %f32;
	ld.shared.f32 	%f36, [%r4+12];
	ld.shared.f32 	%f37, [%r7+192];
	fma.rn.f32 	%f38, %f36, %f37, %f35;
	ld.shared.f32 	%f39, [%r4+16];
	ld.shared.f32 	%f40, [%r7+256];
	fma.rn.f32 	%f41, %f39, %f40, %f38;
	ld.shared.f32 	%f42, [%r4+20];
	ld.shared.f32 	%f43, [%r7+320];
	fma.rn.f32 	%f44, %f42, %f43, %f41;
	ld.shared.f32 	%f45, [%r4+24];
	ld.shared.f32 	%f46, [%r7+384];
	fma.rn.f32 	%f47, %f45, %f46, %f44;
	ld.shared.f32 	%f48, [%r4+28];
	ld.shared.f32 	%f49, [%r7+448];
	fma.rn.f32 	%f50, %f48, %f49, %f47;
	ld.shared.f32 	%f51, [%r4+32];
	ld.shared.f32 	%f52, [%r7+512];
	fma.rn.f32 	%f53, %f51, %f52, %f50;
	ld.shared.f32 	%f54, [%r4+36];
	ld.shared.f32 	%f55, [%r7+576];
	fma.rn.f32 	%f56, %f54, %f55, %f53;
	ld.shared.f32 	%f57, [%r4+40];
	ld.shared.f32 	%f58, [%r7+640];
	fma.rn.f32 	%f59, %f57, %f58, %f56;
	ld.shared.f32 	%f60, [%r4+44];
	ld.shared.f32 	%f61, [%r7+704];
	fma.rn.f32 	%f62, %f60, %f61, %f59;
	ld.shared.f32 	%f63, [%r4+48];
	ld.shared.f32 	%f64, [%r7+768];
	fma.rn.f32 	%f65, %f63, %f64, %f62;
	ld.shared.f32 	%f66, [%r4+52];
	ld.shared.f32 	%f67, [%r7+832];
	fma.rn.f32 	%f68, %f66, %f67, %f65;
	ld.shared.f32 	%f69, [%r4+56];
	ld.shared.f32 	%f70, [%r7+896];
	fma.rn.f32 	%f71, %f69, %f70, %f68;
	ld.shared.f32 	%f72, [%r4+60];
	ld.shared.f32 	%f73, [%r7+960];
	fma.rn.f32 	%f6, %f72, %f73, %f71;
	bar.sync 	0;
	add.s32 	%r40, %r46, 16;
	setp.ge.u32 	%p10, %r40, %r23;
	mov.f32 	%f174, 0f00000000;
	or.pred  	%p11, %p3, %p10;
	@%p11 bra 	$L__BB0_9;
	ld.global.f32 	%f174, [%rd46];
$L__BB0_9:
	st.shared.f32 	[%r5], %f174;
	add.s32 	%r41, %r47, 16;
	setp.ge.u32 	%p13, %r41, %r23;
	mov.f32 	%f175, 0f00000000;
	or.pred  	%p14, %p6, %p13;
	@%p14 bra 	$L__BB0_11;
	add.s64 	%rd31, %rd7, %rd47;
	ld.global.f32 	%f175, [%rd31];
$L__BB0_11:
	st.shared.f32 	[%r6], %f175;
	bar.sync 	0;
	ld.shared.f32 	%f75, [%r4];
	ld.shared.f32 	%f76, [%r7];
	fma.rn.f32 	%f77, %f75, %f76, %f6;
	ld.shared.f32 	%f78, [%r4+4];
	ld.shared.f32 	%f79, [%r7+64];
	fma.rn.f32 	%f80, %f78, %f79, %f77;
	ld.shared.f32 	%f81, [%r4+8];
	ld.shared.f32 	%f82, [%r7+128];
	fma.rn.f32 	%f83, %f81, %f82, %f80;
	ld.shared.f32 	%f84, [%r4+12];
	ld.shared.f32 	%f85, [%r7+192];
	fma.rn.f32 	%f86, %f84, %f85, %f83;
	ld.shared.f32 	%f87, [%r4+16];
	ld.shared.f32 	%f88, [%r7+256];
	fma.rn.f32 	%f89, %f87, %f88, %f86;
	ld.shared.f32 	%f90, [%r4+20];
	ld.shared.f32 	%f91, [%r7+320];
	fma.rn.f32 	%f92, %f90, %f91, %f89;
	ld.shared.f32 	%f93, [%r4+24];
	ld.shared.f32 	%f94, [%r7+384];
	fma.rn.f32 	%f95, %f93, %f94, %f92;
	ld.shared.f32 	%f96, [%r4+28];
	ld.shared.f32 	%f97, [%r7+448];
	fma.rn.f32 	%f98, %f96, %f97, %f95;
	ld.shared.f32 	%f99, [%r4+32];
	ld.shared.f32 	%f100, [%r7+512];
	fma.rn.f32 	%f101, %f99, %f100, %f98;
	ld.shared.f32 	%f102, [%r4+36];
	ld.shared.f32 	%f103, [%r7+576];
	fma.rn.f32 	%f104, %f102, %f103, %f101;
	ld.shared.f32 	%f105, [%r4+40];
	ld.shared.f32 	%f106, [%r7+640];
	fma.rn.f32 	%f107, %f105, %f106, %f104;
	ld.shared.f32 	%f108, [%r4+44];
	ld.shared.f32 	%f109, [%r7+704];
	fma.rn.f32 	%f110, %f108, %f109, %f107;
	ld.shared.f32 	%f111, [%r4+48];
	ld.shared.f32 	%f112, [%r7+768];
	fma.rn.f32 	%f113, %f111, %f112, %f110;
	ld.shared.f32 	%f114, [%r4+52];
	ld.shared.f32 	%f115, [%r7+832];
	fma.rn.f32 	%f116, %f114, %f115, %f113;
	ld.shared.f32 	%f117, [%r4+56];
	ld.shared.f32 	%f118, [%r7+896];
	fma.rn.f32 	%f119, %f117, %f118, %f116;
	ld.shared.f32 	%f120, [%r4+60];
	ld.shared.f32 	%f121, [%r7+960];
	fma.rn.f32 	%f180, %f120, %f121, %f119;
	bar.sync 	0;
	add.s32 	%r48, %r48, 32;
	add.s32 	%r47, %r47, 32;
	shl.b64 	%rd32, %rd6, 7;
	add.s64 	%rd47, %rd47, %rd32;
	add.s32 	%r46, %r46, 32;
	add.s32 	%r45, %r45, 2;
	add.s64 	%rd46, %rd46, 128;
	setp.ne.s32 	%p15, %r45, 0;
	@%p15 bra 	$L__BB0_3;
	add.s32 	%r49, %r48, -16;
$L__BB0_13:
	and.b32  	%r42, %r8, 16;
	setp.ne.s32 	%p16, %r42, 0;
	@%p16 bra 	$L__BB0_19;
	setp.ge.u32 	%p17, %r3, %r22;
	add.s32 	%r20, %r49, %r2;
	setp.ge.u32 	%p18, %r20, %r23;
	mov.f32 	%f178, 0f00000000;
	or.pred  	%p19, %p17, %p18;
	@%p19 bra 	$L__BB0_16;
	cvt.u64.u32 	%rd33, %r20;
	add.s64 	%rd34, %rd5, %rd33;
	shl.b64 	%rd35, %rd34, 2;
	add.s64 	%rd36, %rd2, %rd35;
	ld.global.f32 	%f178, [%rd36];
$L__BB0_16:
	setp.ge.u64 	%p20, %rd4, %rd6;
	st.shared.f32 	[%r5], %f178;
	add.s32 	%r21, %r49, %r1;
	setp.ge.u32 	%p21, %r21, %r23;
	mov.f32 	%f179, 0f00000000;
	or.pred  	%p22, %p20, %p21;
	@%p22 bra 	$L__BB0_18;
	cvt.u64.u32 	%rd37, %r21;
	mad.lo.s64 	%rd38, %rd37, %rd6, %rd4;
	shl.b64 	%rd39, %rd38, 2;
	add.s64 	%rd40, %rd1, %rd39;
	ld.global.f32 	%f179, [%rd40];
$L__BB0_18:
	st.shared.f32 	[%r6], %f179;
	bar.sync 	0;
	ld.shared.f32 	%f124, [%r4];
	ld.shared.f32 	%f125, [%r7];
	fma.rn.f32 	%f126, %f124, %f125, %f180;
	ld.shared.f32 	%f127, [%r4+4];
	ld.shared.f32 	%f128, [%r7+64];
	fma.rn.f32 	%f129, %f127, %f128, %f126;
	ld.shared.f32 	%f130, [%r4+8];
	ld.shared.f32 	%f131, [%r7+128];
	fma.rn.f32 	%f132, %f130, %f131, %f129;
	ld.shared.f32 	%f133, [%r4+12];
	ld.shared.f32 	%f134, [%r7+192];
	fma.rn.f32 	%f135, %f133, %f134, %f132;
	ld.shared.f32 	%f136, [%r4+16];
	ld.shared.f32 	%f137, [%r7+256];
	fma.rn.f32 	%f138, %f136, %f137, %f135;
	ld.shared.f32 	%f139, [%r4+20];
	ld.shared.f32 	%f140, [%r7+320];
	fma.rn.f32 	%f141, %f139, %f140, %f138;
	ld.shared.f32 	%f142, [%r4+24];
	ld.shared.f32 	%f143, [%r7+384];
	fma.rn.f32 	%f144, %f142, %f143, %f141;
	ld.shared.f32 	%f145, [%r4+28];
	ld.shared.f32 	%f146, [%r7+448];
	fma.rn.f32 	%f147, %f145, %f146, %f144;
	ld.shared.f32 	%f148, [%r4+32];
	ld.shared.f32 	%f149, [%r7+512];
	fma.rn.f32 	%f150, %f148, %f149, %f147;
	ld.shared.f32 	%f151, [%r4+36];
	ld.shared.f32 	%f152, [%r7+576];
	fma.rn.f32 	%f153, %f151, %f152, %f150;
	ld.shared.f32 	%f154, [%r4+40];
	ld.shared.f32 	%f155, [%r7+640];
	fma.rn.f32 	%f156, %f154, %f155, %f153;
	ld.shared.f32 	%f157, [%r4+44];
	ld.shared.f32 	%f158, [%r7+704];
	fma.rn.f32 	%f159, %f157, %f158, %f156;
	ld.shared.f32 	%f160, [%r4+48];
	ld.shared.f32 	%f161, [%r7+768];
	fma.rn.f32 	%f162, %f160, %f161, %f159;
	ld.shared.f32 	%f163, [%r4+52];
	ld.shared.f32 	%f164, [%r7+832];
	fma.rn.f32 	%f165, %f163, %f164, %f162;
	ld.shared.f32 	%f166, [%r4+56];
	ld.shared.f32 	%f167, [%r7+896];
	fma.rn.f32 	%f168, %f166, %f167, %f165;
	ld.shared.f32 	%f169, [%r4+60];
	ld.shared.f32 	%f170, [%r7+960];
	fma.rn.f32 	%f180, %f169, %f170, %f168;
	bar.sync 	0;
$L__BB0_19:
	cvt.u32.u64 	%r44, %rd3;
	setp.ge.u32 	%p23, %r44, %r22;
	cvt.s64.s32 	%rd15, %r24;
	setp.ge.u64 	%p24, %rd4, %rd15;
	or.pred  	%p25, %p23, %p24;
	@%p25 bra 	$L__BB0_21;
	ld.param.u64 	%rd45, [_Z28matrix_multiplication_kernelPKfS0_Pfiii_param_2];
	mad.lo.s64 	%rd41, %rd15, %rd3, %rd4;
	cvta.to.global.u64 	%rd42, %rd45;
	shl.b64 	%rd43, %rd41, 2;
	add.s64 	%rd44, %rd42, %rd43;
	st.global.f32 	[%rd44], %f180;
$L__BB0_21:
	ret;

}


// ===== COMPILED SASS (sm_100) =====

	.target	sm_100

	.elftype	@"ET_EXEC"


//--------------------- .note.nv.tkinfo           --------------------------
	.section	.note.nv.tkinfo,"",@"SHT_NOTE"
	.sectionflags	@"SHF_NOTE_NV_TKINFO"
	.tkinfo
        /*0018*/ 	.word	0x00000002
        /*0030*/ 	.string	""
        /*0030*/ 	.string	"ptxas"
        /*0030*/ 	.string	"Cuda compilation tools, release 13.0, V13.0.88"
        /*0030*/ 	.string	"Build cuda_13.0.r13.0/compiler.36424714_0"
        /*0030*/ 	.string	"-arch sm_100 -m 64 "



//--------------------- .note.nv.cuinfo           --------------------------
	.section	.note.nv.cuinfo,"",@"SHT_NOTE"
	.sectionflags	@"SHF_NOTE_NV_CUINFO"
        /*0018*/ 	.short	0x0002
        /*001a*/ 	.short	0x0064
        /*001c*/ 	.short	0x0082
	.zero		2


//--------------------- .nv.info                  --------------------------
	.section	.nv.info,"",@"SHT_CUDA_INFO"
	.align	4


	//----- nvinfo : EIATTR_REGCOUNT
	.align		4
        /*0000*/ 	.byte	0x04, 0x2f
        /*0002*/ 	.short	(.L_1 - .L_0)
	.align		4
.L_0:
        /*0004*/ 	.word	index@(_Z28matrix_multiplication_kernelPKfS0_Pfiii)
        /*0008*/ 	.word	0x00000020


	//----- nvinfo : EIATTR_FRAME_SIZE
	.align		4
.L_1:
        /*000c*/ 	.byte	0x04, 0x11
        /*000e*/ 	.short	(.L_3 - .L_2)
	.align		4
.L_2:
        /*0010*/ 	.word	index@(_Z28matrix_multiplication_kernelPKfS0_Pfiii)
        /*0014*/ 	.word	0x00000000


	//----- nvinfo : EIATTR_MIN_STACK_SIZE
	.align		4
.L_3:
        /*0018*/ 	.byte	0x04, 0x12
        /*001a*/ 	.short	(.L_5 - .L_4)
	.align		4
.L_4:
        /*001c*/ 	.word	index@(_Z28matrix_multiplication_kernelPKfS0_Pfiii)
        /*0020*/ 	.word	0x00000000
.L_5:


//--------------------- .nv.compat                --------------------------
	.section	.nv.compat,"",@"SHT_CUDA_COMPAT_INFO"
	.align	4
        /*0000*/ 	.byte	0x02, 0x09, 0x00, 0x00, 0x02, 0x02, 0x01, 0x00, 0x02, 0x05, 0x05, 0x00, 0x03, 0x07, 0x01, 0x01
        /*0010*/ 	.byte	0x02, 0x03, 0x00, 0x00, 0x02, 0x06, 0x01, 0x00, 0x04, 0x0b, 0x08, 0x00, 0x09, 0x00, 0x00, 0x00
        /*0020*/ 	.byte	0x00, 0x00, 0x00, 0x00


//--------------------- .nv.info._Z28matrix_multiplication_kernelPKfS0_Pfiii --------------------------
	.section	.nv.info._Z28matrix_multiplication_kernelPKfS0_Pfiii,"",@"SHT_CUDA_INFO"
	.sectionflags	@""
	.align	4


	//----- nvinfo : EIATTR_CUDA_API_VERSION
	.align		4
        /*0000*/ 	.byte	0x04, 0x37
        /*0002*/ 	.short	(.L_7 - .L_6)
.L_6:
        /*0004*/ 	.word	0x00000082


	//----- nvinfo : EIATTR_KPARAM_INFO
	.align		4
.L_7:
        /*0008*/ 	.byte	0x04, 0x17
        /*000a*/ 	.short	(.L_9 - .L_8)
.L_8:
        /*000c*/ 	.word	0x00000000
        /*0010*/ 	.short	0x0005
        /*0012*/ 	.short	0x0020
        /*0014*/ 	.byte	0x00, 0xf0, 0x11, 0x00


	//----- nvinfo : EIATTR_KPARAM_INFO
	.align		4
.L_9:
        /*0018*/ 	.byte	0x04, 0x17
        /*001a*/ 	.short	(.L_11 - .L_10)
.L_10:
        /*001c*/ 	.word	0x00000000
        /*0020*/ 	.short	0x0004
        /*0022*/ 	.short	0x001c
        /*0024*/ 	.byte	0x00, 0xf0, 0x11, 0x00


	//----- nvinfo : EIATTR_KPARAM_INFO
	.align		4
.L_11:
        /*0028*/ 	.byte	0x04, 0x17
        /*002a*/ 	.short	(.L_13 - .L_12)
.L_12:
        /*002c*/ 	.word	0x00000000
        /*0030*/ 	.short	0x0003
        /*0032*/ 	.short	0x0018
        /*0034*/ 	.byte	0x00, 0xf0, 0x11, 0x00


	//----- nvinfo : EIATTR_KPARAM_INFO
	.align		4
.L_13:
        /*0038*/ 	.byte	0x04, 0x17
        /*003a*/ 	.short	(.L_15 - .L_14)
.L_14:
        /*003c*/ 	.word	0x00000000
        /*0040*/ 	.short	0x0002
        /*0042*/ 	.short	0x0010
        /*0044*/ 	.byte	0x00, 0xf5, 0x21, 0x00


	//----- nvinfo : EIATTR_KPARAM_INFO
	.align		4
.L_15:
        /*0048*/ 	.byte	0x04, 0x17
        /*004a*/ 	.short	(.L_17 - .L_16)
.L_16:
        /*004c*/ 	.word	0x00000000
        /*0050*/ 	.short	0x0001
        /*0052*/ 	.short	0x0008
        /*0054*/ 	.byte	0x00, 0xf5, 0x21, 0x00


	//----- nvinfo : EIATTR_KPARAM_INFO
	.align		4
.L_17:
        /*0058*/ 	.byte	0x04, 0x17
        /*005a*/ 	.short	(.L_19 - .L_18)
.L_18:
        /*005c*/ 	.word	0x00000000
        /*0060*/ 	.short	0x0000
        /*0062*/ 	.short	0x0000
        /*0064*/ 	.byte	0x00, 0xf5, 0x21, 0x00


	//----- nvinfo : EIATTR_SPARSE_MMA_MASK
	.align		4
.L_19:
        /*0068*/ 	.byte	0x03, 0x50
        /*006a*/ 	.short	0x0000


	//----- nvinfo : EIATTR_MAXREG_COUNT
	.align		4
        /*006c*/ 	.byte	0x03, 0x1b
        /*006e*/ 	.short	0x00ff


	//----- nvinfo : EIATTR_NUM_BARRIERS
	.align		4
        /*0070*/ 	.byte	0x02, 0x4c
        /*0072*/ 	.byte	0x01
	.zero		1


	//----- nvinfo : EIATTR_MERCURY_ISA_VERSION
	.align		4
        /*0074*/ 	.byte	0x03, 0x5f
        /*0076*/ 	.short	0x0101


	//----- nvinfo : EIATTR_VRC_CTA_INIT_COUNT
	.align		4
        /*0078*/ 	.byte	0x02, 0x4a
	.zero		1
	.zero		1


	//----- nvinfo : EIATTR_EXIT_INSTR_OFFSETS
	.align		4
        /*007c*/ 	.byte	0x04, 0x1c
        /*007e*/ 	.short	(.L_21 - .L_20)


	//   ....[0]....
.L_20:
        /*0080*/ 	.word	0x00000fb0


	//   ....[1]....
        /*0084*/ 	.word	0x00001050


	//----- nvinfo : EIATTR_CBANK_PARAM_SIZE
	.align		4
.L_21:
        /*0088*/ 	.byte	0x03, 0x19
        /*008a*/ 	.short	0x0024


	//----- nvinfo : EIATTR_PARAM_CBANK
	.align		4
        /*008c*/ 	.byte	0x04, 0x0a
        /*008e*/ 	.short	(.L_23 - .L_22)
	.align		4
.L_22:
        /*0090*/ 	.word	index@(.nv.constant0._Z28matrix_multiplication_kernelPKfS0_Pfiii)
        /*0094*/ 	.short	0x0380
        /*0096*/ 	.short	0x0024


	//----- nvinfo : EIATTR_SW_WAR
	.align		4
.L_23:
        /*0098*/ 	.byte	0x04, 0x36
        /*009a*/ 	.short	(.L_25 - .L_24)
.L_24:
        /*009c*/ 	.word	0x00000008
.L_25:


//--------------------- .nv.callgraph             --------------------------
	.section	.nv.callgraph,"",@"SHT_CUDA_CALLGRAPH"
	.align	4
	.sectionentsize	8
	.align		4
        /*0000*/ 	.word	0x00000000
	.align		4
        /*0004*/ 	.word	0xffffffff
	.align		4
        /*0008*/ 	.word	0x00000000
	.align		4
        /*000c*/ 	.word	0xfffffffe
	.align		4
        /*0010*/ 	.word	0x00000000
	.align		4
        /*0014*/ 	.word	0xfffffffd
	.align		4
        /*0018*/ 	.word	0x00000000
	.align		4
        /*001c*/ 	.word	0xfffffffc


//--------------------- .text._Z28matrix_multiplication_kernelPKfS0_Pfiii --------------------------
	.section	.text._Z28matrix_multiplication_kernelPKfS0_Pfiii,"ax",@progbits
	.align	128
        .global         _Z28matrix_multiplication_kernelPKfS0_Pfiii
        .type           _Z28matrix_multiplication_kernelPKfS0_Pfiii,@function
        .size           _Z28matrix_multiplication_kernelPKfS0_Pfiii,(.L_x_4 - _Z28matrix_multiplication_kernelPKfS0_Pfiii)
        .other          _Z28matrix_multiplication_kernelPKfS0_Pfiii,@"STO_CUDA_ENTRY STV_DEFAULT"
_Z28matrix_multiplication_kernelPKfS0_Pfiii:
.text._Z28matrix_multiplication_kernelPKfS0_Pfiii:
[----:B------:R-:W-:Y:S01]  /*0000*/  LDC R1, c[0x0][0x37c] ;  /* 0x0000df00ff017b82 */ /* 0x000fe20000000800 */
[----:B------:R-:W0:Y:S01]  /*0010*/  S2R R0, SR_CTAID.Y ;  /* 0x0000000000007919 */ /* 0x000e220000002600 */
[----:B------:R-:W1:Y:S01]  /*0020*/  LDCU UR8, c[0x0][0x39c] ;  /* 0x00007380ff0877ac */ /* 0x000e620008000800 */
[----:B------:R-:W-:Y:S01]  /*0030*/  HFMA2 R29, -RZ, RZ, 0, 0 ;  /* 0x00000000ff1d7431 */ /* 0x000fe200000001ff */
[----:B------:R-:W0:Y:S01]  /*0040*/  S2R R7, SR_TID.Y ;  /* 0x0000000000077919 */ /* 0x000e220000002200 */
[----:B------:R-:W2:Y:S01]  /*0050*/  LDCU.64 UR12, c[0x0][0x358] ;  /* 0x00006b00ff0c77ac */ /* 0x000ea20008000a00 */
[----:B------:R-:W3:Y:S01]  /*0060*/  S2R R23, SR_CTAID.X ;  /* 0x0000000000177919 */ /* 0x000ee20000002500 */
[----:B------:R-:W3:Y:S01]  /*0070*/  S2R R16, SR_TID.X ;  /* 0x0000000000107919 */ /* 0x000ee20000002100 */
[----:B-1----:R-:W-:Y:S01]  /*0080*/  UISETP.GE.AND UP0, UPT, UR8, 0x1, UPT ;  /* 0x000000010800788c */ /* 0x002fe2000bf06270 */
[----:B0-----:R-:W-:Y:S02]  /*0090*/  LEA R21, R0, R7, 0x4 ;  /* 0x0000000700157211 */ /* 0x001fe400078e20ff */
[----:B---3--:R-:W-:-:S06]  /*00a0*/  LEA R22, R23, R16, 0x4 ;  /* 0x0000001017167211 */ /* 0x008fcc00078e20ff */
[----:B--2---:R-:W-:Y:S05]  /*00b0*/  BRA.U !UP0, `(.L_x_0) ;  /* 0x0000000d08a47547 */ /* 0x004fea000b800000 */
[----:B------:R-:W0:Y:S01]  /*00c0*/  S2UR UR7, SR_CgaCtaId ;  /* 0x00000000000779c3 */ /* 0x000e220000008800 */
[----:B------:R-:W-:Y:S01]  /*00d0*/  UMOV UR5, 0x400 ;  /* 0x0000040000057882 */ /* 0x000fe20000000000 */
[----:B------:R-:W1:Y:S01]  /*00e0*/  LDCU UR9, c[0x0][0x3a0] ;  /* 0x00007400ff0977ac */ /* 0x000e620008000800 */
[----:B------:R-:W-:Y:S01]  /*00f0*/  IMAD.WIDE.U32 R26, R21, UR8, RZ ;  /* 0x00000008151a7c25 */ /* 0x000fe2000f8e00ff */
[----:B------:R-:W-:-:S03]  /*0100*/  UIADD3 UR6, UPT, UPT, UR5, 0x400, URZ ;  /* 0x0000040005067890 */ /* 0x000fc6000fffe0ff */
[----:B------:R-:W-:Y:S01]  /*0110*/  IMAD.MOV.U32 R29, RZ, RZ, RZ ;  /* 0x000000ffff1d7224 */ /* 0x000fe200078e00ff */
[----:B------:R-:W-:Y:S01]  /*0120*/  UISETP.GE.U32.AND UP0, UPT, UR8, 0x11, UPT ;  /* 0x000000110800788c */ /* 0x000fe2000bf06070 */
[----:B------:R-:W-:Y:S01]  /*0130*/  UMOV UR4, URZ ;  /* 0x000000ff00047c82 */ /* 0x000fe20008000000 */
[----:B------:R-:W-:Y:S01]  /*0140*/  UIADD3 UR10, UPT, UPT, UR8, -0x1, URZ ;  /* 0xffffffff080a7890 */ /* 0x000fe2000fffe0ff */
[----:B------:R-:W-:Y:S01]  /*0150*/  IADD3 R8, PT, PT, R27, UR4, RZ ;  /* 0x000000041b087c10 */ /* 0x000fe2000fffe0ff */
[----:B------:R-:W-:Y:S01]  /*0160*/  UMOV UR4, URZ ;  /* 0x000000ff00047c82 */ /* 0x000fe20008000000 */
[----:B0-----:R-:W-:Y:S02]  /*0170*/  ULEA UR5, UR7, UR5, 0x18 ;  /* 0x0000000507057291 */ /* 0x001fe4000f8ec0ff */
[----:B------:R-:W-:Y:S02]  /*0180*/  ULEA UR6, UR7, UR6, 0x18 ;  /* 0x0000000607067291 */ /* 0x000fe4000f8ec0ff */
[----:B-1----:R-:W-:-:S02]  /*0190*/  USHF.R.S32.HI UR7, URZ, 0x1f, UR9 ;  /* 0x0000001fff077899 */ /* 0x002fc40008011409 */
[C---:B------:R-:W-:Y:S02]  /*01a0*/  LEA R20, R7.reuse, UR5, 0x6 ;  /* 0x0000000507147c11 */ /* 0x040fe4000f8e30ff */
[C---:B------:R-:W-:Y:S02]  /*01b0*/  LEA R18, R16.reuse, UR6, 0x2 ;  /* 0x0000000610127c11 */ /* 0x040fe4000f8e10ff */
[----:B------:R-:W-:Y:S02]  /*01c0*/  LEA R19, R16, R20, 0x2 ;  /* 0x0000001410137211 */ /* 0x000fe400078e10ff */
[----:B------:R-:W-:Y:S01]  /*01d0*/  LEA R17, R7, R18, 0x6 ;  /* 0x0000001207117211 */ /* 0x000fe200078e30ff */
[----:B------:R-:W-:Y:S06]  /*01e0*/  BRA.U !UP0, `(.L_x_1) ;  /* 0x0000000908447547 */ /* 0x000fec000b800000 */
[----:B------:R-:W0:Y:S01]  /*01f0*/  LDCU.128 UR16, c[0x0][0x380] ;  /* 0x00007000ff1077ac */ /* 0x000e220008000c00 */
[C---:B------:R-:W-:Y:S01]  /*0200*/  IMAD R5, R7.reuse, UR7, RZ ;  /* 0x0000000707057c24 */ /* 0x040fe2000f8e02ff */
[C---:B------:R-:W-:Y:S01]  /*0210*/  IADD3 R6, P0, PT, R7.reuse, 0x10, RZ ;  /* 0x0000001007067810 */ /* 0x040fe20007f1e0ff */
[----:B------:R-:W-:Y:S01]  /*0220*/  IMAD.WIDE.U32 R2, R7, UR9, RZ ;  /* 0x0000000907027c25 */ /* 0x000fe2000f8e00ff */
[----:B------:R-:W1:Y:S01]  /*0230*/  LDCU UR5, c[0x0][0x398] ;  /* 0x00007300ff0577ac */ /* 0x000e620008000800 */
[----:B------:R-:W-:Y:S02]  /*0240*/  MOV R29, RZ ;  /* 0x000000ff001d7202 */ /* 0x000fe40000000f00 */
[----:B------:R-:W-:Y:S01]  /*0250*/  IMAD.IADD R3, R3, 0x1, R5 ;  /* 0x0000000103037824 */ /* 0x000fe200078e0205 */
[----:B------:R-:W-:Y:S01]  /*0260*/  IADD3.X R4, PT, PT, RZ, RZ, RZ, P0, !PT ;  /* 0x000000ffff047210 */ /* 0x000fe200007fe4ff */
[----:B------:R-:W-:Y:S01]  /*0270*/  ULEA.HI UR4, UR10, 0x1, URZ, 0x1c ;  /* 0x000000010a047891 */ /* 0x000fe2000f8fe0ff */
[----:B------:R-:W-:Y:S01]  /*0280*/  IADD3 R25, P0, PT, R16, R26, RZ ;  /* 0x0000001a10197210 */ /* 0x000fe20007f1e0ff */
[----:B------:R-:W-:-:S02]  /*0290*/  USHF.L.U64.HI UR14, UR9, 0x7, UR7 ;  /* 0x00000007090e7899 */ /* 0x000fc40008010207 */
[----:B------:R-:W-:Y:S01]  /*02a0*/  ULOP3.LUT UR4, UR4, 0x1ffffffe, URZ, 0xc0, !UPT ;  /* 0x1ffffffe04047892 */ /* 0x000fe2000f8ec0ff */
[----:B------:R-:W2:Y:S01]  /*02b0*/  LDCU UR8, c[0x0][0x39c] ;  /* 0x00007380ff0877ac */ /* 0x000ea20008000800 */
[C---:B0-----:R-:W-:Y:S01]  /*02c0*/  LEA R0, P1, R2.reuse, UR18, 0x2 ;  /* 0x0000001202007c11 */ /* 0x041fe2000f8210ff */
[----:B------:R-:W0:Y:S03]  /*02d0*/  LDCU UR6, c[0x0][0x3a0] ;  /* 0x00007400ff0677ac */ /* 0x000e260008000800 */
[----:B------:R-:W-:Y:S01]  /*02e0*/  LEA.HI.X R2, R2, UR19, R3, 0x2, P1 ;  /* 0x0000001302027c11 */ /* 0x000fe200088f1403 */
[----:B------:R-:W-:Y:S01]  /*02f0*/  IMAD R3, R4, UR9, RZ ;  /* 0x0000000904037c24 */ /* 0x000fe2000f8e02ff */
[----:B------:R-:W-:Y:S01]  /*0300*/  LEA R24, P1, R25, UR16, 0x2 ;  /* 0x0000001019187c11 */ /* 0x000fe2000f8210ff */
[----:B------:R-:W-:Y:S01]  /*0310*/  IMAD.WIDE.U32 R4, R6, UR9, RZ ;  /* 0x0000000906047c25 */ /* 0x000fe2000f8e00ff */
[----:B------:R-:W-:-:S02]  /*0320*/  USHF.L.U32 UR11, UR9, 0x7, URZ ;  /* 0x00000007090b7899 */ /* 0x000fc400080006ff */
[----:B------:R-:W-:Y:S01]  /*0330*/  UIADD3 UR4, UPT, UPT, -UR4, URZ, URZ ;  /* 0x000000ff04047290 */ /* 0x000fe2000fffe1ff */
[----:B------:R-:W-:Y:S01]  /*0340*/  IMAD R9, R6, UR7, R3 ;  /* 0x0000000706097c24 */ /* 0x000fe2000f8e0203 */
[----:B------:R-:W-:Y:S02]  /*0350*/  IADD3.X R6, PT, PT, RZ, R8, RZ, P0, !PT ;  /* 0x00000008ff067210 */ /* 0x000fe400007fe4ff */
[----:B------:R-:W-:Y:S02]  /*0360*/  LEA R3, P0, R4, UR18, 0x2 ;  /* 0x0000001204037c11 */ /* 0x000fe4000f8010ff */
[----:B------:R-:W-:Y:S02]  /*0370*/  IADD3 R5, PT, PT, R5, R9, RZ ;  /* 0x0000000905057210 */ /* 0x000fe40007ffe0ff */
[----:B------:R-:W-:Y:S01]  /*0380*/  LEA.HI.X R25, R25, UR17, R6, 0x2, P1 ;  /* 0x0000001119197c11 */ /* 0x000fe200088f1406 */
[----:B------:R-:W-:Y:S01]  /*0390*/  IMAD.SHL.U32 R6, R22, 0x4, RZ ;  /* 0x0000000416067824 */ /* 0x000fe200078e00ff */
[----:B------:R-:W-:-:S02]  /*03a0*/  LEA.HI.X R4, R4, UR19, R5, 0x2, P0 ;  /* 0x0000001304047c11 */ /* 0x000fc400080f1405 */
[----:B------:R-:W-:Y:S02]  /*03b0*/  IADD3 R24, P0, PT, R24, 0x40, RZ ;  /* 0x0000004018187810 */ /* 0x000fe40007f1e0ff */
[----:B------:R-:W-:Y:S02]  /*03c0*/  SHF.R.U32.HI R5, RZ, 0x1e, R22 ;  /* 0x0000001eff057819 */ /* 0x000fe40000011616 */
[----:B------:R-:W-:Y:S02]  /*03d0*/  IADD3.X R25, PT, PT, RZ, R25, RZ, P0, !PT ;  /* 0x00000019ff197210 */ /* 0x000fe400007fe4ff */
[----:B-1----:R-:W-:Y:S01]  /*03e0*/  ISETP.GE.U32.AND P1, PT, R21, UR5, PT ;  /* 0x0000000515007c0c */ /* 0x002fe2000bf26070 */
[----:B0-2---:R-:W-:-:S12]  /*03f0*/  UMOV UR5, 0x10 ;  /* 0x0000001000057882 */ /* 0x005fd80000000000 */
.L_x_2:
[----:B------:R-:W-:Y:S01]  /*0400*/  UMOV UR9, UR6 ;  /* 0x0000000600097c82 */ /* 0x000fe20008000000 */
[----:B------:R-:W-:Y:S01]  /*0410*/  ISETP.GE.U32.OR P2, PT, R16, UR8, P1 ;  /* 0x0000000810007c0c */ /* 0x000fe20008f46470 */
[----:B------:R-:W-:Y:S01]  /*0420*/  HFMA2 R10, -RZ, RZ, 0, 0 ;  /* 0x00000000ff0a7431 */ /* 0x000fe200000001ff */
[----:B------:R-:W-:Y:S02]  /*0430*/  ISETP.GE.U32.AND P0, PT, R22, UR9, PT ;  /* 0x0000000916007c0c */ /* 0x000fe4000bf06070 */
[----:B------:R-:W-:Y:S02]  /*0440*/  MOV R28, RZ ;  /* 0x000000ff001c7202 */ /* 0x000fe40000000f00 */
[----:B------:R-:W-:-:S04]  /*0450*/  ISETP.GE.U32.AND.EX P0, PT, RZ, UR7, PT, P0 ;  /* 0x00000007ff007c0c */ /* 0x000fc8000bf06100 */
[----:B------:R-:W-:-:S03]  /*0460*/  ISETP.GE.U32.OR P3, PT, R7, UR8, P0 ;  /* 0x0000000807007c0c */ /* 0x000fc60008766470 */
[----:B------:R-:W2:Y:S10]  /*0470*/  @!P2 LDG.E R10, desc[UR12][R24.64+-0x40] ;  /* 0xffffc00c180aa981 */ /* 0x000eb4000c1e1900 */
[----:B------:R-:W-:-:S05]  /*0480*/  @!P3 IADD3 R8, P4, PT, R6, R0, RZ ;  /* 0x000000000608b210 */ /* 0x000fca0007f9e0ff */
[----:B------:R-:W-:-:S05]  /*0490*/  @!P3 IMAD.X R9, R5, 0x1, R2, P4 ;  /* 0x000000010509b824 */ /* 0x000fca00020e0602 */
[----:B------:R-:W3:Y:S04]  /*04a0*/  @!P3 LDG.E R28, desc[UR12][R8.64] ;  /* 0x0000000c081cb981 */ /* 0x000ee8000c1e1900 */
[----:B--2---:R-:W-:Y:S04]  /*04b0*/  STS [R19], R10 ;  /* 0x0000000a13007388 */ /* 0x004fe80000000800 */
[----:B---3--:R-:W-:Y:S01]  /*04c0*/  STS [R17], R28 ;  /* 0x0000001c11007388 */ /* 0x008fe20000000800 */
[----:B------:R-:W-:Y:S06]  /*04d0*/  BAR.SYNC.DEFER_BLOCKING 0x0 ;  /* 0x0000000000007b1d */ /* 0x000fec0000010000 */
[----:B------:R-:W-:Y:S04]  /*04e0*/  LDS R8, [R18] ;  /* 0x0000000012087984 */ /* 0x000fe80000000800 */
[----:B------:R-:W0:Y:S04]  /*04f0*/  LDS.128 R12, [R20] ;  /* 0x00000000140c7984 */ /* 0x000e280000000c00 */
[----:B------:R-:W1:Y:S04]  /*0500*/  LDS R10, [R18+0x40] ;  /* 0x00004000120a7984 */ /* 0x000e680000000800 */
[----:B------:R-:W2:Y:S04]  /*0510*/  LDS R11, [R18+0x80] ;  /* 0x00008000120b7984 */ /* 0x000ea80000000800 */
[----:B------:R-:W-:Y:S01]  /*0520*/  LDS R28, [R18+0x3c0] ;  /* 0x0003c000121c7984 */ /* 0x000fe20000000800 */
[----:B0-----:R-:W-:-:S03]  /*0530*/  FFMA R29, R12, R8, R29 ;  /* 0x000000080c1d7223 */ /* 0x001fc6000000001d */
[----:B------:R-:W0:Y:S01]  /*0540*/  LDS R12, [R18+0xc0] ;  /* 0x0000c000120c7984 */ /* 0x000e220000000800 */
[----:B-1----:R-:W-:-:S03]  /*0550*/  FFMA R29, R10, R13, R29 ;  /* 0x0000000d0a1d7223 */ /* 0x002fc6000000001d */
[----:B------:R-:W-:Y:S01]  /*0560*/  LDS R13, [R18+0x100] ;  /* 0x00010000120d7984 */ /* 0x000fe20000000800 */
[----:B--2---:R-:W-:-:S03]  /*0570*/  FFMA R29, R11, R14, R29 ;  /* 0x0000000e0b1d7223 */ /* 0x004fc6000000001d */
[----:B------:R-:W1:Y:S04]  /*0580*/  LDS.128 R8, [R20+0x10] ;  /* 0x0000100014087984 */ /* 0x000e680000000c00 */
[----:B------:R-:W2:Y:S01]  /*0590*/  LDS R14, [R18+0x140] ;  /* 0x00014000120e7984 */ /* 0x000ea20000000800 */
[----:B0-----:R-:W-:-:S03]  /*05a0*/  FFMA R29, R12, R15, R29 ;  /* 0x0000000f0c1d7223 */ /* 0x001fc6000000001d */
[----:B------:R-:W0:Y:S01]  /*05b0*/  LDS R15, [R18+0x180] ;  /* 0x00018000120f7984 */ /* 0x000e220000000800 */
[----:B-1----:R-:W-:-:S03]  /*05c0*/  FFMA R12, R8, R13, R29 ;  /* 0x0000000d080c7223 */ /* 0x002fc6000000001d */
[----:B------:R-:W1:Y:S01]  /*05d0*/  LDS R8, [R18+0x1c0] ;  /* 0x0001c00012087984 */ /* 0x000e620000000800 */
[----:B--2---:R-:W-:-:S03]  /*05e0*/  FFMA R12, R14, R9, R12 ;  /* 0x000000090e0c7223 */ /* 0x004fc6000000000c */
[----:B------:R-:W-:Y:S01]  /*05f0*/  LDS R9, [R18+0x200] ;  /* 0x0002000012097984 */ /* 0x000fe20000000800 */
[----:B0-----:R-:W-:-:S03]  /*0600*/  FFMA R29, R15, R10, R12 ;  /* 0x0000000a0f1d7223 */ /* 0x001fc6000000000c */
[----:B------:R-:W0:Y:S04]  /*0610*/  LDS.128 R12, [R20+0x20] ;  /* 0x00002000140c7984 */ /* 0x000e280000000c00 */
[----:B------:R-:W2:Y:S01]  /*0620*/  LDS R10, [R18+0x240] ;  /* 0x00024000120a7984 */ /* 0x000ea20000000800 */
[----:B-1----:R-:W-:-:S03]  /*0630*/  FFMA R29, R8, R11, R29 ;  /* 0x0000000b081d7223 */ /* 0x002fc6000000001d */
[----:B------:R-:W1:Y:S01]  /*0640*/  LDS R11, [R18+0x280] ;  /* 0x00028000120b7984 */ /* 0x000e620000000800 */
[----:B0-----:R-:W-:-:S03]  /*0650*/  FFMA R8, R12, R9, R29 ;  /* 0x000000090c087223 */ /* 0x001fc6000000001d */
[----:B------:R-:W0:Y:S01]  /*0660*/  LDS R12, [R18+0x2c0] ;  /* 0x0002c000120c7984 */ /* 0x000e220000000800 */
[----:B--2---:R-:W-:-:S03]  /*0670*/  FFMA R8, R10, R13, R8 ;  /* 0x0000000d0a087223 */ /* 0x004fc60000000008 */
[----:B------:R-:W-:Y:S01]  /*0680*/  LDS R13, [R18+0x300] ;  /* 0x00030000120d7984 */ /* 0x000fe20000000800 */
[----:B-1----:R-:W-:-:S03]  /*0690*/  FFMA R29, R11, R14, R8 ;  /* 0x0000000e0b1d7223 */ /* 0x002fc60000000008 */
[----:B------:R-:W1:Y:S01]  /*06a0*/  LDS.128 R8, [R20+0x30] ;  /* 0x0000300014087984 */ /* 0x000e620000000c00 */
[----:B0-----:R-:W-:-:S04]  /*06b0*/  FFMA R15, R12, R15, R29 ;  /* 0x0000000f0c0f7223 */ /* 0x001fc8000000001d */
[----:B-1----:R-:W-:Y:S02]  /*06c0*/  FFMA R8, R8, R13, R15 ;  /* 0x0000000d08087223 */ /* 0x002fe4000000000f */
[----:B------:R-:W0:Y:S04]  /*06d0*/  LDS R15, [R18+0x340] ;  /* 0x00034000120f7984 */ /* 0x000e280000000800 */
[----:B------:R-:W1:Y:S01]  /*06e0*/  LDS R13, [R18+0x380] ;  /* 0x00038000120d7984 */ /* 0x000e620000000800 */
[----:B------:R-:W-:Y:S01]  /*06f0*/  IADD3 R12, PT, PT, R16, 0x10, RZ ;  /* 0x00000010100c7810 */ /* 0x000fe20007ffe0ff */
[----:B------:R-:W-:Y:S03]  /*0700*/  BAR.SYNC.DEFER_BLOCKING 0x0 ;  /* 0x0000000000007b1d */ /* 0x000fe60000010000 */
[----:B------:R-:W-:Y:S01]  /*0710*/  ISETP.GE.U32.OR P2, PT, R12, UR8, P1 ;  /* 0x000000080c007c0c */ /* 0x000fe20008f46470 */
[----:B------:R-:W-:-:S12]  /*0720*/  HFMA2 R12, -RZ, RZ, 0, 0 ;  /* 0x00000000ff0c7431 */ /* 0x000fd800000001ff */
[----:B------:R-:W2:Y:S01]  /*0730*/  @!P2 LDG.E R12, desc[UR12][R24.64] ;  /* 0x0000000c180ca981 */ /* 0x000ea2000c1e1900 */
[----:B0-----:R-:W-:Y:S01]  /*0740*/  FFMA R14, R15, R9, R8 ;  /* 0x000000090f0e7223 */ /* 0x001fe20000000008 */
[----:B------:R-:W-:-:S05]  /*0750*/  VIADD R8, R7, 0x10 ;  /* 0x0000001007087836 */ /* 0x000fca0000000000 */
[----:B------:R-:W-:Y:S02]  /*0760*/  ISETP.GE.U32.OR P0, PT, R8, UR8, P0 ;  /* 0x0000000808007c0c */ /* 0x000fe40008706470 */
[----:B------:R-:W-:-:S11]  /*0770*/  MOV R15, RZ ;  /* 0x000000ff000f7202 */ /* 0x000fd60000000f00 */
[----:B------:R-:W-:-:S04]  /*0780*/  @!P0 IADD3 R8, P2, PT, R6, R3, RZ ;  /* 0x0000000306088210 */ /* 0x000fc80007f5e0ff */
[----:B------:R-:W-:-:S05]  /*0790*/  @!P0 IADD3.X R9, PT, PT, R5, R4, RZ, P2, !PT ;  /* 0x0000000405098210 */ /* 0x000fca00017fe4ff */
[----:B------:R-:W3:Y:S01]  /*07a0*/  @!P0 LDG.E R15, desc[UR12][R8.64] ;  /* 0x0000000c080f8981 */ /* 0x000ee2000c1e1900 */
[----:B-1----:R-:W-:-:S04]  /*07b0*/  FFMA R10, R13, R10, R14 ;  /* 0x0000000a0d0a7223 */ /* 0x002fc8000000000e */
[----:B------:R-:W-:Y:S01]  /*07c0*/  FFMA R10, R28, R11, R10 ;  /* 0x0000000b1c0a7223 */ /* 0x000fe2000000000a */
[----:B--2---:R-:W-:Y:S04]  /*07d0*/  STS [R19], R12 ;  /* 0x0000000c13007388 */ /* 0x004fe80000000800 */
[----:B---3--:R-:W-:Y:S01]  /*07e0*/  STS [R17], R15 ;  /* 0x0000000f11007388 */ /* 0x008fe20000000800 */
[----:B------:R-:W-:Y:S06]  /*07f0*/  BAR.SYNC.DEFER_BLOCKING 0x0 ;  /* 0x0000000000007b1d */ /* 0x000fec0000010000 */
[----:B------:R-:W-:Y:S04]  /*0800*/  LDS R29, [R18] ;  /* 0x00000000121d7984 */ /* 0x000fe80000000800 */
[----:B------:R-:W0:Y:S04]  /*0810*/  LDS.128 R12, [R20] ;  /* 0x00000000140c7984 */ /* 0x000e280000000c00 */
[----:B------:R-:W1:Y:S04]  /*0820*/  LDS R28, [R18+0x40] ;  /* 0x00004000121c7984 */ /* 0x000e680000000800 */
[----:B------:R-:W2:Y:S01]  /*0830*/  LDS R11, [R18+0x80] ;  /* 0x00008000120b7984 */ /* 0x000ea20000000800 */
        /* <DEDUP_REMOVED lines=23> */
[----:B------:R-:W1:Y:S04]  /*09b0*/  LDS.128 R8, [R20+0x30] ;  /* 0x0000300014087984 */ /* 0x000e680000000c00 */
[----:B------:R-:W2:Y:S01]  /*09c0*/  LDS R14, [R18+0x340] ;  /* 0x00034000120e7984 */ /* 0x000ea20000000800 */
[----:B0-----:R-:W-:-:S03]  /*09d0*/  FFMA R29, R12, R15, R29 ;  /* 0x0000000f0c1d7223 */ /* 0x001fc6000000001d */
[----:B------:R-:W0:Y:S01]  /*09e0*/  LDS R15, [R18+0x380] ;  /* 0x00038000120f7984 */ /* 0x000e220000000800 */
[----:B-1----:R-:W-:-:S03]  /*09f0*/  FFMA R12, R8, R13, R29 ;  /* 0x0000000d080c7223 */ /* 0x002fc6000000001d */
[----:B------:R-:W1:Y:S01]  /*0a00*/  LDS R8, [R18+0x3c0] ;  /* 0x0003c00012087984 */ /* 0x000e620000000800 */
[----:B------:R-:W-:Y:S01]  /*0a10*/  UIADD3 UR4, UPT, UPT, UR4, 0x2, URZ ;  /* 0x0000000204047890 */ /* 0x000fe2000fffe0ff */
[----:B--2---:R-:W-:-:S03]  /*0a20*/  FFMA R12, R14, R9, R12 ;  /* 0x000000090e0c7223 */ /* 0x004fc6000000000c */
[----:B------:R-:W-:Y:S01]  /*0a30*/  UISETP.NE.AND UP0, UPT, UR4, URZ, UPT ;  /* 0x000000ff0400728c */ /* 0x000fe2000bf05270 */
[----:B------:R-:W-:Y:S01]  /*0a40*/  BAR.SYNC.DEFER_BLOCKING 0x0 ;  /* 0x0000000000007b1d */ /* 0x000fe20000010000 */
[----:B------:R-:W-:Y:S02]  /*0a50*/  IADD3 R24, P2, PT, R24, 0x80, RZ ;  /* 0x0000008018187810 */ /* 0x000fe40007f5e0ff */
[----:B------:R-:W-:Y:S01]  /*0a60*/  IADD3 R6, P0, PT, R6, UR11, RZ ;  /* 0x0000000b06067c10 */ /* 0x000fe2000ff1e0ff */
[----:B------:R-:W-:Y:S01]  /*0a70*/  VIADD R16, R16, 0x20 ;  /* 0x0000002010107836 */ /* 0x000fe20000000000 */
[----:B------:R-:W-:Y:S02]  /*0a80*/  IADD3.X R25, PT, PT, RZ, R25, RZ, P2, !PT ;  /* 0x00000019ff197210 */ /* 0x000fe400017fe4ff */
[----:B------:R-:W-:Y:S02]  /*0a90*/  IADD3 R7, PT, PT, R7, 0x20, RZ ;  /* 0x0000002007077810 */ /* 0x000fe40007ffe0ff */
[----:B------:R-:W-:Y:S01]  /*0aa0*/  IADD3.X R5, PT, PT, R5, UR14, RZ, P0, !PT ;  /* 0x0000000e05057c10 */ /* 0x000fe200087fe4ff */
[----:B------:R-:W-:Y:S01]  /*0ab0*/  UIADD3 UR5, UPT, UPT, UR5, 0x20, URZ ;  /* 0x0000002005057890 */ /* 0x000fe2000fffe0ff */
[----:B0-----:R-:W-:-:S04]  /*0ac0*/  FFMA R15, R15, R10, R12 ;  /* 0x0000000a0f0f7223 */ /* 0x001fc8000000000c */
[----:B-1----:R-:W-:Y:S01]  /*0ad0*/  FFMA R29, R8, R11, R15 ;  /* 0x0000000b081d7223 */ /* 0x002fe2000000000f */
[----:B------:R-:W-:Y:S06]  /*0ae0*/  BRA.U UP0, `(.L_x_2) ;  /* 0xfffffff900447547 */ /* 0x000fec000b83ffff */
[----:B------:R-:W-:-:S12]  /*0af0*/  UIADD3 UR4, UPT, UPT, UR5, -0x10, URZ ;  /* 0xfffffff005047890 */ /* 0x000fd8000fffe0ff */
.L_x_1:
[----:B------:R-:W-:-:S09]  /*0b00*/  ULOP3.LUT UP0, URZ, UR10, 0x10, URZ, 0xc0, !UPT ;  /* 0x000000100aff7892 */ /* 0x000fd2000f80c0ff */
[----:B------:R-:W-:Y:S05]  /*0b10*/  BRA.U UP0, `(.L_x_0) ;  /* 0x00000005000c7547 */ /* 0x000fea000b800000 */
[----:B------:R-:W0:Y:S01]  /*0b20*/  S2R R7, SR_TID.X ;  /* 0x0000000000077919 */ /* 0x000e220000002100 */
[----:B------:R-:W1:Y:S01]  /*0b30*/  LDCU UR5, c[0x0][0x398] ;  /* 0x00007300ff0577ac */ /* 0x000e620008000800 */
[----:B------:R-:W-:Y:S01]  /*0b40*/  ISETP.GE.U32.AND P2, PT, R22, UR9, PT ;  /* 0x0000000916007c0c */ /* 0x000fe2000bf46070 */
[----:B------:R-:W-:Y:S01]  /*0b50*/  HFMA2 R14, -RZ, RZ, 0, 0 ;  /* 0x00000000ff0e7431 */ /* 0x000fe200000001ff */
[----:B------:R-:W2:Y:S01]  /*0b60*/  S2R R9, SR_TID.Y ;  /* 0x0000000000097919 */ /* 0x000ea20000002200 */
[----:B------:R-:W-:Y:S01]  /*0b70*/  IMAD.MOV.U32 R16, RZ, RZ, RZ ;  /* 0x000000ffff107224 */ /* 0x000fe200078e00ff */
[----:B0-----:R-:W-:Y:S02]  /*0b80*/  IADD3 R7, PT, PT, R7, UR4, RZ ;  /* 0x0000000407077c10 */ /* 0x001fe4000fffe0ff */
[----:B--2---:R-:W-:Y:S01]  /*0b90*/  IADD3 R9, PT, PT, R9, UR4, RZ ;  /* 0x0000000409097c10 */ /* 0x004fe2000fffe0ff */
[----:B------:R-:W-:Y:S01]  /*0ba0*/  UMOV UR4, URZ ;  /* 0x000000ff00047c82 */ /* 0x000fe20008000000 */
[----:B------:R-:W-:Y:S01]  /*0bb0*/  ISETP.GE.U32.AND P0, PT, R7, UR8, PT ;  /* 0x0000000807007c0c */ /* 0x000fe2000bf06070 */
[----:B------:R-:W-:Y:S01]  /*0bc0*/  VIADD R8, R27, UR4 ;  /* 0x000000041b087c36 */ /* 0x000fe20008000000 */
[----:B------:R-:W-:-:S02]  /*0bd0*/  ISETP.GE.U32.AND P1, PT, R9, UR8, PT ;  /* 0x0000000809007c0c */ /* 0x000fc4000bf26070 */
[----:B-1----:R-:W-:Y:S02]  /*0be0*/  ISETP.GE.U32.OR P0, PT, R21, UR5, P0 ;  /* 0x0000000515007c0c */ /* 0x002fe40008706470 */
[----:B------:R-:W-:-:S11]  /*0bf0*/  ISETP.GE.U32.OR.EX P1, PT, RZ, UR7, P1, P2 ;  /* 0x00000007ff007c0c */ /* 0x000fd60008f26520 */
[----:B------:R-:W0:Y:S01]  /*0c00*/  @!P0 LDC.64 R2, c[0x0][0x380] ;  /* 0x0000e000ff028b82 */ /* 0x000e220000000a00 */
[----:B------:R-:W-:Y:S02]  /*0c10*/  @!P0 IADD3 R26, P2, PT, R7, R26, RZ ;  /* 0x0000001a071a8210 */ /* 0x000fe40007f5e0ff */
[----:B------:R-:W-:Y:S02]  /*0c20*/  @!P1 MOV R23, RZ ;  /* 0x000000ff00179202 */ /* 0x000fe40000000f00 */
[----:B------:R-:W-:-:S03]  /*0c30*/  @!P0 IADD3.X R8, PT, PT, RZ, R8, RZ, P2, !PT ;  /* 0x00000008ff088210 */ /* 0x000fc600017fe4ff */
[----:B------:R-:W1:Y:S01]  /*0c40*/  @!P1 LDC.64 R4, c[0x0][0x388] ;  /* 0x0000e200ff049b82 */ /* 0x000e620000000a00 */
[----:B------:R-:W-:-:S04]  /*0c50*/  @!P1 IMAD.WIDE.U32 R6, R9, UR9, R22 ;  /* 0x0000000909069c25 */ /* 0x000fc8000f8e0016 */
[----:B------:R-:W-:Y:S01]  /*0c60*/  @!P1 IMAD R0, R9, UR7, R7 ;  /* 0x0000000709009c24 */ /* 0x000fe2000f8e0207 */
[----:B0-----:R-:W-:-:S04]  /*0c70*/  @!P0 LEA R2, P2, R26, R2, 0x2 ;  /* 0x000000021a028211 */ /* 0x001fc800078410ff */
[----:B------:R-:W-:Y:S02]  /*0c80*/  @!P0 LEA.HI.X R3, R26, R3, R8, 0x2, P2 ;  /* 0x000000031a038211 */ /* 0x000fe400010f1408 */
[----:B-1----:R-:W-:-:S03]  /*0c90*/  @!P1 LEA R12, P3, R6, R4, 0x2 ;  /* 0x00000004060c9211 */ /* 0x002fc600078610ff */
[----:B------:R-:W2:Y:S01]  /*0ca0*/  @!P0 LDG.E R14, desc[UR12][R2.64] ;  /* 0x0000000c020e8981 */ /* 0x000ea2000c1e1900 */
[----:B------:R-:W-:-:S05]  /*0cb0*/  @!P1 LEA.HI.X R13, R6, R5, R0, 0x2, P3 ;  /* 0x00000005060d9211 */ /* 0x000fca00018f1400 */
        /* <DEDUP_REMOVED lines=8> */
[----:B------:R-:W3:Y:S04]  /*0d40*/  LDS R26, [R18+0xc0] ;  /* 0x0000c000121a7984 */ /* 0x000ee80000000800 */
[----:B------:R-:W-:Y:S04]  /*0d50*/  LDS R25, [R18+0x100] ;  /* 0x0001000012197984 */ /* 0x000fe80000000800 */
[----:B------:R-:W4:Y:S04]  /*0d60*/  LDS.128 R8, [R20+0x10] ;  /* 0x0000100014087984 */ /* 0x000f280000000c00 */
[----:B------:R-:W5:Y:S04]  /*0d70*/  LDS R0, [R18+0x140] ;  /* 0x0001400012007984 */ /* 0x000f680000000800 */
[----:B------:R-:W5:Y:S04]  /*0d80*/  LDS R3, [R18+0x180] ;  /* 0x0001800012037984 */ /* 0x000f680000000800 */
[----:B------:R-:W5:Y:S04]  /*0d90*/  LDS R2, [R18+0x1c0] ;  /* 0x0001c00012027984 */ /* 0x000f680000000800 */
[----:B------:R-:W-:Y:S01]  /*0da0*/  LDS R17, [R18+0x200] ;  /* 0x0002000012117984 */ /* 0x000fe20000000800 */
[----:B0-----:R-:W-:-:S03]  /*0db0*/  FFMA R4, R4, R15, R29 ;  /* 0x0000000f04047223 */ /* 0x001fc6000000001d */
[----:B------:R-:W-:Y:S04]  /*0dc0*/  LDS R16, [R18+0x240] ;  /* 0x0002400012107984 */ /* 0x000fe80000000800 */
[----:B------:R-:W0:Y:S01]  /*0dd0*/  LDS.128 R12, [R20+0x20] ;  /* 0x00002000140c7984 */ /* 0x000e220000000c00 */
[----:B-1----:R-:W-:-:S03]  /*0de0*/  FFMA R4, R24, R5, R4 ;  /* 0x0000000518047223 */ /* 0x002fc60000000004 */
[----:B------:R-:W1:Y:S01]  /*0df0*/  LDS R19, [R18+0x280] ;  /* 0x0002800012137984 */ /* 0x000e620000000800 */
[----:B--2---:R-:W-:-:S03]  /*0e00*/  FFMA R27, R27, R6, R4 ;  /* 0x000000061b1b7223 */ /* 0x004fc60000000004 */
[----:B------:R-:W2:Y:S01]  /*0e10*/  LDS R24, [R18+0x2c0] ;  /* 0x0002c00012187984 */ /* 0x000ea20000000800 */
[----:B---3--:R-:W-:-:S03]  /*0e20*/  FFMA R29, R26, R7, R27 ;  /* 0x000000071a1d7223 */ /* 0x008fc6000000001b */
[----:B------:R-:W-:Y:S04]  /*0e30*/  LDS R27, [R18+0x300] ;  /* 0x00030000121b7984 */ /* 0x000fe80000000800 */
[----:B------:R-:W3:Y:S01]  /*0e40*/  LDS.128 R4, [R20+0x30] ;  /* 0x0000300014047984 */ /* 0x000ee20000000c00 */
[----:B----4-:R-:W-:-:S03]  /*0e50*/  FFMA R29, R8, R25, R29 ;  /* 0x00000019081d7223 */ /* 0x010fc6000000001d */
[----:B------:R-:W4:Y:S01]  /*0e60*/  LDS R26, [R18+0x340] ;  /* 0x00034000121a7984 */ /* 0x000f220000000800 */
[----:B-----5:R-:W-:-:S03]  /*0e70*/  FFMA R8, R0, R9, R29 ;  /* 0x0000000900087223 */ /* 0x020fc6000000001d */
[----:B------:R-:W5:Y:S04]  /*0e80*/  LDS R25, [R18+0x380] ;  /* 0x0003800012197984 */ /* 0x000f680000000800 */
[----:B------:R-:W5:Y:S01]  /*0e90*/  LDS R0, [R18+0x3c0] ;  /* 0x0003c00012007984 */ /* 0x000f620000000800 */
[----:B------:R-:W-:-:S04]  /*0ea0*/  FFMA R3, R3, R10, R8 ;  /* 0x0000000a03037223 */ /* 0x000fc80000000008 */
[----:B------:R-:W-:-:S04]  /*0eb0*/  FFMA R3, R2, R11, R3 ;  /* 0x0000000b02037223 */ /* 0x000fc80000000003 */
[----:B0-----:R-:W-:-:S04]  /*0ec0*/  FFMA R3, R12, R17, R3 ;  /* 0x000000110c037223 */ /* 0x001fc80000000003 */
[----:B------:R-:W-:-:S04]  /*0ed0*/  FFMA R16, R16, R13, R3 ;  /* 0x0000000d10107223 */ /* 0x000fc80000000003 */
[----:B-1----:R-:W-:-:S04]  /*0ee0*/  FFMA R19, R19, R14, R16 ;  /* 0x0000000e13137223 */ /* 0x002fc80000000010 */
[----:B--2---:R-:W-:-:S04]  /*0ef0*/  FFMA R15, R24, R15, R19 ;  /* 0x0000000f180f7223 */ /* 0x004fc80000000013 */
[----:B---3--:R-:W-:-:S04]  /*0f00*/  FFMA R15, R4, R27, R15 ;  /* 0x0000001b040f7223 */ /* 0x008fc8000000000f */
[----:B----4-:R-:W-:-:S04]  /*0f10*/  FFMA R26, R26, R5, R15 ;  /* 0x000000051a1a7223 */ /* 0x010fc8000000000f */
[----:B-----5:R-:W-:-:S04]  /*0f20*/  FFMA R25, R25, R6, R26 ;  /* 0x0000000619197223 */ /* 0x020fc8000000001a */
[----:B------:R-:W-:Y:S01]  /*0f30*/  FFMA R29, R0, R7, R25 ;  /* 0x00000007001d7223 */ /* 0x000fe20000000019 */
[----:B------:R-:W-:Y:S06]  /*0f40*/  BAR.SYNC.DEFER_BLOCKING 0x0 ;  /* 0x0000000000007b1d */ /* 0x000fec0000010000 */
.L_x_0:
[----:B------:R-:W0:Y:S01]  /*0f50*/  LDCU UR6, c[0x0][0x3a0] ;  /* 0x00007400ff0677ac */ /* 0x000e220008000800 */
[----:B------:R-:W1:Y:S01]  /*0f60*/  LDCU UR4, c[0x0][0x398] ;  /* 0x00007300ff0477ac */ /* 0x000e620008000800 */
[----:B0-----:R-:W-:Y:S02]  /*0f70*/  USHF.R.S32.HI UR7, URZ, 0x1f, UR6 ;  /* 0x0000001fff077899 */ /* 0x001fe40008011406 */
[----:B------:R-:W-:-:S04]  /*0f80*/  ISETP.GE.U32.AND P0, PT, R22, UR6, PT ;  /* 0x0000000616007c0c */ /* 0x000fc8000bf06070 */
[----:B------:R-:W-:-:S04]  /*0f90*/  ISETP.GE.U32.AND.EX P0, PT, RZ, UR7, PT, P0 ;  /* 0x00000007ff007c0c */ /* 0x000fc8000bf06100 */
[----:B-1----:R-:W-:-:S13]  /*0fa0*/  ISETP.GE.U32.OR P0, PT, R21, UR4, P0 ;  /* 0x0000000415007c0c */ /* 0x002fda0008706470 */
[----:B------:R-:W-:Y:S05]  /*0fb0*/  @P0 EXIT ;  /* 0x000000000000094d */ /* 0x000fea0003800000 */
[----:B------:R-:W0:Y:S01]  /*0fc0*/  LDCU.64 UR4, c[0x0][0x390] ;  /* 0x00007200ff0477ac */ /* 0x000e220008000a00 */
[----:B------:R-:W-:Y:S01]  /*0fd0*/  HFMA2 R3, -RZ, RZ, 0, 0 ;  /* 0x00000000ff037431 */ /* 0x000fe200000001ff */
[----:B------:R-:W-:Y:S01]  /*0fe0*/  MOV R2, R22 ;  /* 0x0000001600027202 */ /* 0x000fe20000000f00 */
[----:B------:R-:W-:-:S04]  /*0ff0*/  IMAD R5, R21, UR7, RZ ;  /* 0x0000000715057c24 */ /* 0x000fc8000f8e02ff */
[----:B------:R-:W-:-:S05]  /*1000*/  IMAD.WIDE.U32 R2, R21, UR6, R2 ;  /* 0x0000000615027c25 */ /* 0x000fca000f8e0002 */
[----:B------:R-:W-:Y:S02]  /*1010*/  IADD3 R3, PT, PT, R3, R5, RZ ;  /* 0x0000000503037210 */ /* 0x000fe40007ffe0ff */
[----:B0-----:R-:W-:-:S04]  /*1020*/  LEA R4, P0, R2, UR4, 0x2 ;  /* 0x0000000402047c11 */ /* 0x001fc8000f8010ff */
[----:B------:R-:W-:-:S05]  /*1030*/  LEA.HI.X R5, R2, UR5, R3, 0x2, P0 ;  /* 0x0000000502057c11 */ /* 0x000fca00080f1403 */
[----:B------:R-:W-:Y:S01]  /*1040*/  STG.E desc[UR12][R4.64], R29 ;  /* 0x0000001d04007986 */ /* 0x000fe2000c10190c */
[----:B------:R-:W-:Y:S05]  /*1050*/  EXIT ;  /* 0x000000000000794d */ /* 0x000fea0003800000 */
.L_x_3:
[----:B------:R-:W-:-:S00]  /*1060*/  BRA `(.L_x_3) ;  /* 0xfffffffc00fc7947 */ /* 0x000fc0000383ffff */
[----:B------:R-:W-:-:S00]  /*1070*/  NOP ;  /* 0x0000000000007918 */ /* 0x000fc00000000000 */
        /* <DEDUP_REMOVED lines=8> */
.L_x_4:


//--------------------- .nv.shared._Z28matrix_multiplication_kernelPKfS0_Pfiii --------------------------
	.section	.nv.shared._Z28matrix_multiplication_kernelPKfS0_Pfiii,"aw",@nobits
	.sectionflags	@""
	.align	4
.nv.shared._Z28matrix_multiplication_kernelPKfS0_Pfiii:
	.zero		3072


//--------------------- .nv.shared.reserved.0     --------------------------
	.section	.nv.shared.reserved.0,"aw",@nobits
	.weak		__nv_reservedSMEM_offset_0_alias
	.size		__nv_reservedSMEM_offset_0_alias, 0, 64
	.other		__nv_reservedSMEM_offset_0_alias,@"STO_CUDA_RESERVED_SHARED STV_DEFAULT"
__nv_reservedSMEM_offset_0_alias:
	.zero		0
	.zero		64


//--------------------- .nv.constant0._Z28matrix_multiplication_kernelPKfS0_Pfiii --------------------------
	.section	.nv.constant0._Z28matrix_multiplication_kernelPKfS0_Pfiii,"a",@progbits
	.sectionflags	@""
	.align	4
.nv.constant0._Z28matrix_multiplication_kernelPKfS0_Pfiii:
	.zero		932


//--------------------- SYMBOLS --------------------------

	.type		.nv.reservedSmem.offset0,@object
	.size		.nv.reservedSmem.offset0,0x4
	.type		.nv.reservedSmem.cap,@object
	.size		.nv.reservedSmem.cap,0x4
